//
// Generated by NVIDIA NVVM Compiler
//
// Compiler Build ID: CL-36424714
// Cuda compilation tools, release 13.0, V13.0.88
// Based on NVVM 20.0.0
//

.version 9.0
.target sm_100
.address_size 64

	// .globl	_Z26convolve_rows_kernel_naivePfS_S_iii

.visible .entry _Z26convolve_rows_kernel_naivePfS_S_iii(
	.param .u64 .ptr .align 1 _Z26convolve_rows_kernel_naivePfS_S_iii_param_0,
	.param .u64 .ptr .align 1 _Z26convolve_rows_kernel_naivePfS_S_iii_param_1,
	.param .u64 .ptr .align 1 _Z26convolve_rows_kernel_naivePfS_S_iii_param_2,
	.param .u32 _Z26convolve_rows_kernel_naivePfS_S_iii_param_3,
	.param .u32 _Z26convolve_rows_kernel_naivePfS_S_iii_param_4,
	.param .u32 _Z26convolve_rows_kernel_naivePfS_S_iii_param_5
)
{
	.reg .pred 	%p<10>;
	.reg .b32 	%r<47>;
	.reg .b32 	%f<27>;
	.reg .b64 	%rd<23>;

	ld.param.u64 	%rd9, [_Z26convolve_rows_kernel_naivePfS_S_iii_param_0];
	ld.param.u64 	%rd10, [_Z26convolve_rows_kernel_naivePfS_S_iii_param_1];
	ld.param.u64 	%rd11, [_Z26convolve_rows_kernel_naivePfS_S_iii_param_2];
	ld.param.u32 	%r24, [_Z26convolve_rows_kernel_naivePfS_S_iii_param_3];
	ld.param.u32 	%r25, [_Z26convolve_rows_kernel_naivePfS_S_iii_param_5];
	cvta.to.global.u64 	%rd1, %rd10;
	cvta.to.global.u64 	%rd2, %rd11;
	setp.lt.s32 	%p1, %r24, 1;
	@%p1 bra 	$L__BB0_11;
	add.s32 	%r1, %r24, -1;
	mov.u32 	%r27, %ntid.x;
	mov.u32 	%r28, %ctaid.x;
	mov.u32 	%r29, %tid.x;
	mad.lo.s32 	%r30, %r28, %r27, %r29;
	mul.lo.s32 	%r2, %r24, %r30;
	add.s64 	%rd3, %rd1, 8;
	cvta.to.global.u64 	%rd4, %rd9;
	mov.b32 	%r42, 0;
$L__BB0_2:
	sub.s32 	%r31, %r42, %r25;
	add.s32 	%r32, %r42, %r25;
	max.s32 	%r4, %r31, 0;
	setp.lt.s32 	%p2, %r32, %r24;
	selp.b32 	%r5, %r32, %r1, %p2;
	sub.s32 	%r6, %r4, %r42;
	add.s32 	%r7, %r6, %r25;
	sub.s32 	%r33, %r25, %r42;
	add.s32 	%r8, %r33, %r5;
	add.s32 	%r34, %r42, %r2;
	cvt.s64.s32 	%rd5, %r34;
	mul.wide.s32 	%rd12, %r34, 4;
	add.s64 	%rd6, %rd4, %rd12;
	mov.b32 	%r35, 0;
	st.global.u32 	[%rd6], %r35;
	setp.gt.s32 	%p3, %r7, %r8;
	@%p3 bra 	$L__BB0_10;
	sub.s32 	%r36, %r5, %r4;
	add.s32 	%r37, %r36, 1;
	and.b32  	%r9, %r37, 3;
	setp.eq.s32 	%p4, %r9, 0;
	mov.f32 	%f25, 0f00000000;
	mov.u32 	%r43, %r7;
	mov.u32 	%r44, %r6;
	@%p4 bra 	$L__BB0_7;
	mul.wide.s32 	%rd13, %r7, 4;
	add.s64 	%rd7, %rd2, %rd13;
	ld.global.f32 	%f8, [%rd7];
	add.s32 	%r38, %r4, %r2;
	mul.wide.s32 	%rd14, %r38, 4;
	add.s64 	%rd15, %rd1, %rd14;
	ld.global.f32 	%f9, [%rd15];
	fma.rn.f32 	%f25, %f8, %f9, 0f00000000;
	st.global.f32 	[%rd6], %f25;
	add.s32 	%r43, %r7, 1;
	add.s32 	%r44, %r6, 1;
	setp.eq.s32 	%p5, %r9, 1;
	@%p5 bra 	$L__BB0_7;
	ld.global.f32 	%f10, [%rd7+4];
	cvt.s64.s32 	%rd16, %r6;
	add.s64 	%rd17, %rd16, %rd5;
	shl.b64 	%rd18, %rd17, 2;
	add.s64 	%rd8, %rd1, %rd18;
	ld.global.f32 	%f11, [%rd8+4];
	fma.rn.f32 	%f25, %f10, %f11, %f25;
	st.global.f32 	[%rd6], %f25;
	add.s32 	%r43, %r7, 2;
	add.s32 	%r44, %r6, 2;
	setp.eq.s32 	%p6, %r9, 2;
	@%p6 bra 	$L__BB0_7;
	ld.global.f32 	%f12, [%rd7+8];
	ld.global.f32 	%f13, [%rd8+8];
	fma.rn.f32 	%f25, %f12, %f13, %f25;
	st.global.f32 	[%rd6], %f25;
	add.s32 	%r43, %r7, 3;
	add.s32 	%r44, %r6, 3;
$L__BB0_7:
	setp.lt.u32 	%p7, %r36, 3;
	@%p7 bra 	$L__BB0_10;
	add.s32 	%r40, %r2, %r44;
	add.s32 	%r45, %r40, %r42;
$L__BB0_9:
	mul.wide.s32 	%rd19, %r45, 4;
	add.s64 	%rd20, %rd3, %rd19;
	mul.wide.s32 	%rd21, %r43, 4;
	add.s64 	%rd22, %rd2, %rd21;
	ld.global.f32 	%f14, [%rd22];
	ld.global.f32 	%f15, [%rd20+-8];
	fma.rn.f32 	%f16, %f14, %f15, %f25;
	st.global.f32 	[%rd6], %f16;
	ld.global.f32 	%f17, [%rd22+4];
	ld.global.f32 	%f18, [%rd20+-4];
	fma.rn.f32 	%f19, %f17, %f18, %f16;
	st.global.f32 	[%rd6], %f19;
	ld.global.f32 	%f20, [%rd22+8];
	ld.global.f32 	%f21, [%rd20];
	fma.rn.f32 	%f22, %f20, %f21, %f19;
	st.global.f32 	[%rd6], %f22;
	ld.global.f32 	%f23, [%rd22+12];
	ld.global.f32 	%f24, [%rd20+4];
	fma.rn.f32 	%f25, %f23, %f24, %f22;
	st.global.f32 	[%rd6], %f25;
	add.s32 	%r21, %r43, 4;
	add.s32 	%r41, %r43, 3;
	add.s32 	%r45, %r45, 4;
	setp.lt.s32 	%p8, %r41, %r8;
	mov.u32 	%r43, %r21;
	@%p8 bra 	$L__BB0_9;
$L__BB0_10:
	add.s32 	%r42, %r42, 1;
	setp.ne.s32 	%p9, %r42, %r24;
	@%p9 bra 	$L__BB0_2;
$L__BB0_11:
	ret;

}
	// .globl	_Z29convolve_columns_kernel_naivePfS_S_iii
.visible .entry _Z29convolve_columns_kernel_naivePfS_S_iii(
	.param .u64 .ptr .align 1 _Z29convolve_columns_kernel_naivePfS_S_iii_param_0,
	.param .u64 .ptr .align 1 _Z29convolve_columns_kernel_naivePfS_S_iii_param_1,
	.param .u64 .ptr .align 1 _Z29convolve_columns_kernel_naivePfS_S_iii_param_2,
	.param .u32 _Z29convolve_columns_kernel_naivePfS_S_iii_param_3,
	.param .u32 _Z29convolve_columns_kernel_naivePfS_S_iii_param_4,
	.param .u32 _Z29convolve_columns_kernel_naivePfS_S_iii_param_5
)
{
	.reg .pred 	%p<10>;
	.reg .b32 	%r<55>;
	.reg .b32 	%f<27>;
	.reg .b64 	%rd<25>;

	ld.param.u64 	%rd9, [_Z29convolve_columns_kernel_naivePfS_S_iii_param_1];
	ld.param.u64 	%rd10, [_Z29convolve_columns_kernel_naivePfS_S_iii_param_2];
	ld.param.u32 	%r30, [_Z29convolve_columns_kernel_naivePfS_S_iii_param_3];
	ld.param.u32 	%r31, [_Z29convolve_columns_kernel_naivePfS_S_iii_param_4];
	ld.param.u32 	%r32, [_Z29convolve_columns_kernel_naivePfS_S_iii_param_5];
	cvta.to.global.u64 	%rd1, %rd9;
	cvta.to.global.u64 	%rd2, %rd10;
	mov.u32 	%r33, %tid.x;
	mov.u32 	%r34, %ctaid.x;
	mov.u32 	%r35, %ntid.x;
	mad.lo.s32 	%r1, %r34, %r35, %r33;
	setp.lt.s32 	%p1, %r30, 1;
	@%p1 bra 	$L__BB1_11;
	sub.s32 	%r37, %r1, %r32;
	add.s32 	%r38, %r32, %r1;
	max.s32 	%r39, %r37, 0;
	setp.lt.s32 	%p2, %r38, %r31;
	add.s32 	%r40, %r31, -1;
	selp.b32 	%r41, %r38, %r40, %p2;
	sub.s32 	%r2, %r39, %r1;
	add.s32 	%r3, %r2, %r32;
	sub.s32 	%r42, %r32, %r1;
	add.s32 	%r4, %r42, %r41;
	sub.s32 	%r5, %r41, %r39;
	add.s32 	%r43, %r5, 1;
	and.b32  	%r6, %r43, 3;
	mul.wide.s32 	%rd11, %r3, 4;
	add.s64 	%rd3, %rd2, %rd11;
	mul.lo.s32 	%r7, %r2, %r30;
	add.s32 	%r44, %r41, %r32;
	sub.s32 	%r8, %r44, %r1;
	shl.b32 	%r9, %r30, 2;
	mov.b32 	%r49, 0;
	mul.wide.u32 	%rd20, %r30, 4;
$L__BB1_2:
	ld.param.u64 	%rd24, [_Z29convolve_columns_kernel_naivePfS_S_iii_param_0];
	setp.gt.s32 	%p3, %r3, %r4;
	mad.lo.s32 	%r11, %r30, %r1, %r49;
	cvta.to.global.u64 	%rd12, %rd24;
	mul.wide.s32 	%rd13, %r11, 4;
	add.s64 	%rd4, %rd12, %rd13;
	mov.b32 	%r45, 0;
	st.global.u32 	[%rd4], %r45;
	@%p3 bra 	$L__BB1_10;
	setp.eq.s32 	%p4, %r6, 0;
	mov.f32 	%f25, 0f00000000;
	mov.u32 	%r50, %r3;
	mov.u32 	%r51, %r2;
	@%p4 bra 	$L__BB1_7;
	add.s32 	%r51, %r2, 1;
	add.s32 	%r50, %r3, 1;
	setp.eq.s32 	%p5, %r6, 1;
	ld.global.f32 	%f8, [%rd3];
	add.s32 	%r46, %r7, %r11;
	mul.wide.s32 	%rd14, %r46, 4;
	add.s64 	%rd5, %rd1, %rd14;
	ld.global.f32 	%f9, [%rd5];
	fma.rn.f32 	%f25, %f8, %f9, 0f00000000;
	st.global.f32 	[%rd4], %f25;
	@%p5 bra 	$L__BB1_7;
	add.s32 	%r51, %r2, 2;
	add.s32 	%r50, %r3, 2;
	setp.eq.s32 	%p6, %r6, 2;
	ld.global.f32 	%f10, [%rd3+4];
	add.s64 	%rd7, %rd5, %rd20;
	ld.global.f32 	%f11, [%rd7];
	fma.rn.f32 	%f25, %f10, %f11, %f25;
	st.global.f32 	[%rd4], %f25;
	@%p6 bra 	$L__BB1_7;
	add.s32 	%r51, %r2, 3;
	add.s32 	%r50, %r3, 3;
	ld.global.f32 	%f12, [%rd3+8];
	add.s64 	%rd15, %rd7, %rd20;
	ld.global.f32 	%f13, [%rd15];
	fma.rn.f32 	%f25, %f12, %f13, %f25;
	st.global.f32 	[%rd4], %f25;
$L__BB1_7:
	setp.lt.u32 	%p7, %r5, 3;
	@%p7 bra 	$L__BB1_10;
	sub.s32 	%r54, %r8, %r50;
	add.s32 	%r53, %r50, -1;
	add.s32 	%r47, %r1, %r51;
	mad.lo.s32 	%r52, %r30, %r47, %r49;
$L__BB1_9:
	add.s32 	%r48, %r53, 1;
	mul.wide.s32 	%rd16, %r48, 4;
	add.s64 	%rd17, %rd2, %rd16;
	ld.global.f32 	%f14, [%rd17];
	mul.wide.s32 	%rd18, %r52, 4;
	add.s64 	%rd19, %rd1, %rd18;
	ld.global.f32 	%f15, [%rd19];
	fma.rn.f32 	%f16, %f14, %f15, %f25;
	st.global.f32 	[%rd4], %f16;
	ld.global.f32 	%f17, [%rd17+4];
	add.s64 	%rd21, %rd19, %rd20;
	ld.global.f32 	%f18, [%rd21];
	fma.rn.f32 	%f19, %f17, %f18, %f16;
	st.global.f32 	[%rd4], %f19;
	ld.global.f32 	%f20, [%rd17+8];
	add.s64 	%rd22, %rd21, %rd20;
	ld.global.f32 	%f21, [%rd22];
	fma.rn.f32 	%f22, %f20, %f21, %f19;
	st.global.f32 	[%rd4], %f22;
	ld.global.f32 	%f23, [%rd17+12];
	add.s64 	%rd23, %rd22, %rd20;
	ld.global.f32 	%f24, [%rd23];
	fma.rn.f32 	%f25, %f23, %f24, %f22;
	st.global.f32 	[%rd4], %f25;
	add.s32 	%r54, %r54, -4;
	add.s32 	%r53, %r53, 4;
	add.s32 	%r52, %r52, %r9;
	setp.ne.s32 	%p8, %r54, -1;
	@%p8 bra 	$L__BB1_9;
$L__BB1_10:
	add.s32 	%r49, %r49, 1;
	setp.ne.s32 	%p9, %r49, %r30;
	@%p9 bra 	$L__BB1_2;
$L__BB1_11:
	ret;

}
	// .globl	_Z30convolve_rows_kernel_optimizedv
.visible .entry _Z30convolve_rows_kernel_optimizedv()
{


	ret;

}
	// .globl	_Z33convolve_columns_kernel_optimizedv
.visible .entry _Z33convolve_columns_kernel_optimizedv()
{


	ret;

}


// ===== COMPILED SASS (sm_100) =====

	.target	sm_100

	.elftype	@"ET_EXEC"


//--------------------- .note.nv.tkinfo           --------------------------
	.section	.note.nv.tkinfo,"",@"SHT_NOTE"
	.sectionflags	@"SHF_NOTE_NV_TKINFO"
	.tkinfo
        /*0018*/ 	.word	0x00000002
        /*0030*/ 	.string	""
        /*0030*/ 	.string	"ptxas"
        /*0030*/ 	.string	"Cuda compilation tools, release 13.0, V13.0.88"
        /*0030*/ 	.string	"Build cuda_13.0.r13.0/compiler.36424714_0"
        /*0030*/ 	.string	"-arch sm_100 -m 64 "



//--------------------- .note.nv.cuinfo           --------------------------
	.section	.note.nv.cuinfo,"",@"SHT_NOTE"
	.sectionflags	@"SHF_NOTE_NV_CUINFO"
        /*0018*/ 	.short	0x0002
        /*001a*/ 	.short	0x0064
        /*001c*/ 	.short	0x0082
	.zero		2


//--------------------- .nv.info                  --------------------------
	.section	.nv.info,"",@"SHT_CUDA_INFO"
	.align	4


	//----- nvinfo : EIATTR_REGCOUNT
	.align		4
        /*0000*/ 	.byte	0x04, 0x2f
        /*0002*/ 	.short	(.L_1 - .L_0)
	.align		4
.L_0:
        /*0004*/ 	.word	index@(_Z26convolve_rows_kernel_naivePfS_S_iii)
        /*0008*/ 	.word	0x00000016


	//----- nvinfo : EIATTR_FRAME_SIZE
	.align		4
.L_1:
        /*000c*/ 	.byte	0x04, 0x11
        /*000e*/ 	.short	(.L_3 - .L_2)
	.align		4
.L_2:
        /*0010*/ 	.word	index@(_Z26convolve_rows_kernel_naivePfS_S_iii)
        /*0014*/ 	.word	0x00000000


	//----- nvinfo : EIATTR_REGCOUNT
	.align		4
.L_3:
        /*0018*/ 	.byte	0x04, 0x2f
        /*001a*/ 	.short	(.L_5 - .L_4)
	.align		4
.L_4:
        /*001c*/ 	.word	index@(_Z29convolve_columns_kernel_naivePfS_S_iii)
        /*0020*/ 	.word	0x0000001e


	//----- nvinfo : EIATTR_FRAME_SIZE
	.align		4
.L_5:
        /*0024*/ 	.byte	0x04, 0x11
        /*0026*/ 	.short	(.L_7 - .L_6)
	.align		4
.L_6:
        /*0028*/ 	.word	index@(_Z29convolve_columns_kernel_naivePfS_S_iii)
        /*002c*/ 	.word	0x00000000


	//----- nvinfo : EIATTR_REGCOUNT
	.align		4
.L_7:
        /*0030*/ 	.byte	0x04, 0x2f
        /*0032*/ 	.short	(.L_9 - .L_8)
	.align		4
.L_8:
        /*0034*/ 	.word	index@(_Z30convolve_rows_kernel_optimizedv)
        /*0038*/ 	.word	0x00000004


	//----- nvinfo : EIATTR_FRAME_SIZE
	.align		4
.L_9:
        /*003c*/ 	.byte	0x04, 0x11
        /*003e*/ 	.short	(.L_11 - .L_10)
	.align		4
.L_10:
        /*0040*/ 	.word	index@(_Z30convolve_rows_kernel_optimizedv)
        /*0044*/ 	.word	0x00000000


	//----- nvinfo : EIATTR_REGCOUNT
	.align		4
.L_11:
        /*0048*/ 	.byte	0x04, 0x2f
        /*004a*/ 	.short	(.L_13 - .L_12)
	.align		4
.L_12:
        /*004c*/ 	.word	index@(_Z33convolve_columns_kernel_optimizedv)
        /*0050*/ 	.word	0x00000004


	//----- nvinfo : EIATTR_FRAME_SIZE
	.align		4
.L_13:
        /*0054*/ 	.byte	0x04, 0x11
        /*0056*/ 	.short	(.L_15 - .L_14)
	.align		4
.L_14:
        /*0058*/ 	.word	index@(_Z33convolve_columns_kernel_optimizedv)
        /*005c*/ 	.word	0x00000000


	//----- nvinfo : EIATTR_MIN_STACK_SIZE
	.align		4
.L_15:
        /*0060*/ 	.byte	0x04, 0x12
        /*0062*/ 	.short	(.L_17 - .L_16)
	.align		4
.L_16:
        /*0064*/ 	.word	index@(_Z33convolve_columns_kernel_optimizedv)
        /*0068*/ 	.word	0x00000000


	//----- nvinfo : EIATTR_MIN_STACK_SIZE
	.align		4
.L_17:
        /*006c*/ 	.byte	0x04, 0x12
        /*006e*/ 	.short	(.L_19 - .L_18)
	.align		4
.L_18:
        /*0070*/ 	.word	index@(_Z30convolve_rows_kernel_optimizedv)
        /*0074*/ 	.word	0x00000000


	//----- nvinfo : EIATTR_MIN_STACK_SIZE
	.align		4
.L_19:
        /*0078*/ 	.byte	0x04, 0x12
        /*007a*/ 	.short	(.L_21 - .L_20)
	.align		4
.L_20:
        /*007c*/ 	.word	index@(_Z29convolve_columns_kernel_naivePfS_S_iii)
        /*0080*/ 	.word	0x00000000


	//----- nvinfo : EIATTR_MIN_STACK_SIZE
	.align		4
.L_21:
        /*0084*/ 	.byte	0x04, 0x12
        /*0086*/ 	.short	(.L_23 - .L_22)
	.align		4
.L_22:
        /*0088*/ 	.word	index@(_Z26convolve_rows_kernel_naivePfS_S_iii)
        /*008c*/ 	.word	0x00000000
.L_23:


//--------------------- .nv.compat                --------------------------
	.section	.nv.compat,"",@"SHT_CUDA_COMPAT_INFO"
	.align	4
        /*0000*/ 	.byte	0x02, 0x09, 0x00, 0x00, 0x02, 0x02, 0x01, 0x00, 0x02, 0x05, 0x05, 0x00, 0x03, 0x07, 0x01, 0x01
        /*0010*/ 	.byte	0x02, 0x03, 0x00, 0x00, 0x02, 0x06, 0x01, 0x00, 0x04, 0x0b, 0x08, 0x00, 0x09, 0x00, 0x00, 0x00
        /*0020*/ 	.byte	0x00, 0x00, 0x00, 0x00


//--------------------- .nv.info._Z33convolve_columns_kernel_optimizedv --------------------------
	.section	.nv.info._Z33convolve_columns_kernel_optimizedv,"",@"SHT_CUDA_INFO"
	.sectionflags	@""
	.align	4


	//----- nvinfo : EIATTR_CUDA_API_VERSION
	.align		4
        /*0000*/ 	.byte	0x04, 0x37
        /*0002*/ 	.short	(.L_25 - .L_24)
.L_24:
        /*0004*/ 	.word	0x00000082


	//----- nvinfo : EIATTR_SPARSE_MMA_MASK
	.align		4
.L_25:
        /*0008*/ 	.byte	0x03, 0x50
        /*000a*/ 	.short	0x0000


	//----- nvinfo : EIATTR_MAXREG_COUNT
	.align		4
        /*000c*/ 	.byte	0x03, 0x1b
        /*000e*/ 	.short	0x00ff


	//----- nvinfo : EIATTR_MERCURY_ISA_VERSION
	.align		4
        /*0010*/ 	.byte	0x03, 0x5f
        /*0012*/ 	.short	0x0101


	//----- nvinfo : EIATTR_VRC_CTA_INIT_COUNT
	.align		4
        /*0014*/ 	.byte	0x02, 0x4a
	.zero		1
	.zero		1


	//----- nvinfo : EIATTR_EXIT_INSTR_OFFSETS
	.align		4
        /*0018*/ 	.byte	0x04, 0x1c
        /*001a*/ 	.short	(.L_27 - .L_26)


	//   ....[0]....
.L_26:
        /*001c*/ 	.word	0x00000010


	//----- nvinfo : EIATTR_SW_WAR
	.align		4
.L_27:
        /*0020*/ 	.byte	0x04, 0x36
        /*0022*/ 	.short	(.L_29 - .L_28)
.L_28:
        /*0024*/ 	.word	0x00000008
.L_29:


//--------------------- .nv.info._Z30convolve_rows_kernel_optimizedv --------------------------
	.section	.nv.info._Z30convolve_rows_kernel_optimizedv,"",@"SHT_CUDA_INFO"
	.sectionflags	@""
	.align	4


	//----- nvinfo : EIATTR_CUDA_API_VERSION
	.align		4
        /*0000*/ 	.byte	0x04, 0x37
        /*0002*/ 	.short	(.L_31 - .L_30)
.L_30:
        /*0004*/ 	.word	0x00000082


	//----- nvinfo : EIATTR_SPARSE_MMA_MASK
	.align		4
.L_31:
        /*0008*/ 	.byte	0x03, 0x50
        /*000a*/ 	.short	0x0000


	//----- nvinfo : EIATTR_MAXREG_COUNT
	.align		4
        /*000c*/ 	.byte	0x03, 0x1b
        /*000e*/ 	.short	0x00ff


	//----- nvinfo : EIATTR_MERCURY_ISA_VERSION
	.align		4
        /*0010*/ 	.byte	0x03, 0x5f
        /*0012*/ 	.short	0x0101


	//----- nvinfo : EIATTR_VRC_CTA_INIT_COUNT
	.align		4
        /*0014*/ 	.byte	0x02, 0x4a
	.zero		1
	.zero		1


	//----- nvinfo : EIATTR_EXIT_INSTR_OFFSETS
	.align		4
        /*0018*/ 	.byte	0x04, 0x1c
        /*001a*/ 	.short	(.L_33 - .L_32)


	//   ....[0]....
.L_32:
        /*001c*/ 	.word	0x00000010


	//----- nvinfo : EIATTR_SW_WAR
	.align		4
.L_33:
        /*0020*/ 	.byte	0x04, 0x36
        /*0022*/ 	.short	(.L_35 - .L_34)
.L_34:
        /*0024*/ 	.word	0x00000008
.L_35:


//--------------------- .nv.info._Z29convolve_columns_kernel_naivePfS_S_iii --------------------------
	.section	.nv.info._Z29convolve_columns_kernel_naivePfS_S_iii,"",@"SHT_CUDA_INFO"
	.sectionflags	@""
	.align	4


	//----- nvinfo : EIATTR_CUDA_API_VERSION
	.align		4
        /*0000*/ 	.byte	0x04, 0x37
        /*0002*/ 	.short	(.L_37 - .L_36)
.L_36:
        /*0004*/ 	.word	0x00000082


	//----- nvinfo : EIATTR_KPARAM_INFO
	.align		4
.L_37:
        /*0008*/ 	.byte	0x04, 0x17
        /*000a*/ 	.short	(.L_39 - .L_38)
.L_38:
        /*000c*/ 	.word	0x00000000
        /*0010*/ 	.short	0x0005
        /*0012*/ 	.short	0x0020
        /*0014*/ 	.byte	0x00, 0xf0, 0x11, 0x00


	//----- nvinfo : EIATTR_KPARAM_INFO
	.align		4
.L_39:
        /*0018*/ 	.byte	0x04, 0x17
        /*001a*/ 	.short	(.L_41 - .L_40)
.L_40:
        /*001c*/ 	.word	0x00000000
        /*0020*/ 	.short	0x0004
        /*0022*/ 	.short	0x001c
        /*0024*/ 	.byte	0x00, 0xf0, 0x11, 0x00


	//----- nvinfo : EIATTR_KPARAM_INFO
	.align		4
.L_41:
        /*0028*/ 	.byte	0x04, 0x17
        /*002a*/ 	.short	(.L_43 - .L_42)
.L_42:
        /*002c*/ 	.word	0x00000000
        /*0030*/ 	.short	0x0003
        /*0032*/ 	.short	0x0018
        /*0034*/ 	.byte	0x00, 0xf0, 0x11, 0x00


	//----- nvinfo : EIATTR_KPARAM_INFO
	.align		4
.L_43:
        /*0038*/ 	.byte	0x04, 0x17
        /*003a*/ 	.short	(.L_45 - .L_44)
.L_44:
        /*003c*/ 	.word	0x00000000
        /*0040*/ 	.short	0x0002
        /*0042*/ 	.short	0x0010
        /*0044*/ 	.byte	0x00, 0xf5, 0x21, 0x00


	//----- nvinfo : EIATTR_KPARAM_INFO
	.align		4
.L_45:
        /*0048*/ 	.byte	0x04, 0x17
        /*004a*/ 	.short	(.L_47 - .L_46)
.L_46:
        /*004c*/ 	.word	0x00000000
        /*0050*/ 	.short	0x0001
        /*0052*/ 	.short	0x0008
        /*0054*/ 	.byte	0x00, 0xf5, 0x21, 0x00


	//----- nvinfo : EIATTR_KPARAM_INFO
	.align		4
.L_47:
        /*0058*/ 	.byte	0x04, 0x17
        /*005a*/ 	.short	(.L_49 - .L_48)
.L_48:
        /*005c*/ 	.word	0x00000000
        /*0060*/ 	.short	0x0000
        /*0062*/ 	.short	0x0000
        /*0064*/ 	.byte	0x00, 0xf5, 0x21, 0x00


	//----- nvinfo : EIATTR_SPARSE_MMA_MASK
	.align		4
.L_49:
        /*0068*/ 	.byte	0x03, 0x50
        /*006a*/ 	.short	0x0000


	//----- nvinfo : EIATTR_MAXREG_COUNT
	.align		4
        /*006c*/ 	.byte	0x03, 0x1b
        /*006e*/ 	.short	0x00ff


	//----- nvinfo : EIATTR_MERCURY_ISA_VERSION
	.align		4
        /*0070*/ 	.byte	0x03, 0x5f
        /*0072*/ 	.short	0x0101


	//----- nvinfo : EIATTR_VRC_CTA_INIT_COUNT
	.align		4
        /*0074*/ 	.byte	0x02, 0x4a
	.zero		1
	.zero		1


	//----- nvinfo : EIATTR_EXIT_INSTR_OFFSETS
	.align		4
        /*0078*/ 	.byte	0x04, 0x1c
        /*007a*/ 	.short	(.L_51 - .L_50)


	//   ....[0]....
.L_50:
        /*007c*/ 	.word	0x00000060


	//   ....[1]....
        /*0080*/ 	.word	0x000006a0


	//----- nvinfo : EIATTR_CRS_STACK_SIZE
	.align		4
.L_51:
        /*0084*/ 	.byte	0x04, 0x1e
        /*0086*/ 	.short	(.L_53 - .L_52)
.L_52:
        /*0088*/ 	.word	0x00000000


	//----- nvinfo : EIATTR_CBANK_PARAM_SIZE
	.align		4
.L_53:
        /*008c*/ 	.byte	0x03, 0x19
        /*008e*/ 	.short	0x0024


	//----- nvinfo : EIATTR_PARAM_CBANK
	.align		4
        /*0090*/ 	.byte	0x04, 0x0a
        /*0092*/ 	.short	(.L_55 - .L_54)
	.align		4
.L_54:
        /*0094*/ 	.word	index@(.nv.constant0._Z29convolve_columns_kernel_naivePfS_S_iii)
        /*0098*/ 	.short	0x0380
        /*009a*/ 	.short	0x0024


	//----- nvinfo : EIATTR_SW_WAR
	.align		4
.L_55:
        /*009c*/ 	.byte	0x04, 0x36
        /*009e*/ 	.short	(.L_57 - .L_56)
.L_56:
        /*00a0*/ 	.word	0x00000008
.L_57:


//--------------------- .nv.info._Z26convolve_rows_kernel_naivePfS_S_iii --------------------------
	.section	.nv.info._Z26convolve_rows_kernel_naivePfS_S_iii,"",@"SHT_CUDA_INFO"
	.sectionflags	@""
	.align	4


	//----- nvinfo : EIATTR_CUDA_API_VERSION
	.align		4
        /*0000*/ 	.byte	0x04, 0x37
        /*0002*/ 	.short	(.L_59 - .L_58)
.L_58:
        /*0004*/ 	.word	0x00000082


	//----- nvinfo : EIATTR_KPARAM_INFO
	.align		4
.L_59:
        /*0008*/ 	.byte	0x04, 0x17
        /*000a*/ 	.short	(.L_61 - .L_60)
.L_60:
        /*000c*/ 	.word	0x00000000
        /*0010*/ 	.short	0x0005
        /*0012*/ 	.short	0x0020
        /*0014*/ 	.byte	0x00, 0xf0, 0x11, 0x00


	//----- nvinfo : EIATTR_KPARAM_INFO
	.align		4
.L_61:
        /*0018*/ 	.byte	0x04, 0x17
        /*001a*/ 	.short	(.L_63 - .L_62)
.L_62:
        /*001c*/ 	.word	0x00000000
        /*0020*/ 	.short	0x0004
        /*0022*/ 	.short	0x001c
        /*0024*/ 	.byte	0x00, 0xf0, 0x11, 0x00


	//----- nvinfo : EIATTR_KPARAM_INFO
	.align		4
.L_63:
        /*0028*/ 	.byte	0x04, 0x17
        /*002a*/ 	.short	(.L_65 - .L_64)
.L_64:
        /*002c*/ 	.word	0x00000000
        /*0030*/ 	.short	0x0003
        /*0032*/ 	.short	0x0018
        /*0034*/ 	.byte	0x00, 0xf0, 0x11, 0x00


	//----- nvinfo : EIATTR_KPARAM_INFO
	.align		4
.L_65:
        /*0038*/ 	.byte	0x04, 0x17
        /*003a*/ 	.short	(.L_67 - .L_66)
.L_66:
        /*003c*/ 	.word	0x00000000
        /*0040*/ 	.short	0x0002
        /*0042*/ 	.short	0x0010
        /*0044*/ 	.byte	0x00, 0xf5, 0x21, 0x00


	//----- nvinfo : EIATTR_KPARAM_INFO
	.align		4
.L_67:
        /*0048*/ 	.byte	0x04, 0x17
        /*004a*/ 	.short	(.L_69 - .L_68)
.L_68:
        /*004c*/ 	.word	0x00000000
        /*0050*/ 	.short	0x0001
        /*0052*/ 	.short	0x0008
        /*0054*/ 	.byte	0x00, 0xf5, 0x21, 0x00


	//----- nvinfo : EIATTR_KPARAM_INFO
	.align		4
.L_69:
        /*0058*/ 	.byte	0x04, 0x17
        /*005a*/ 	.short	(.L_71 - .L_70)
.L_70:
        /*005c*/ 	.word	0x00000000
        /*0060*/ 	.short	0x0000
        /*0062*/ 	.short	0x0000
        /*0064*/ 	.byte	0x00, 0xf5, 0x21, 0x00


	//----- nvinfo : EIATTR_SPARSE_MMA_MASK
	.align		4
.L_71:
        /*0068*/ 	.byte	0x03, 0x50
        /*006a*/ 	.short	0x0000


	//----- nvinfo : EIATTR_MAXREG_COUNT
	.align		4
        /*006c*/ 	.byte	0x03, 0x1b
        /*006e*/ 	.short	0x00ff


	//----- nvinfo : EIATTR_MERCURY_ISA_VERSION
	.align		4
        /*0070*/ 	.byte	0x03, 0x5f
        /*0072*/ 	.short	0x0101


	//----- nvinfo : EIATTR_VRC_CTA_INIT_COUNT
	.align		4
        /*0074*/ 	.byte	0x02, 0x4a
	.zero		1
	.zero		1


	//----- nvinfo : EIATTR_EXIT_INSTR_OFFSETS
	.align		4
        /*0078*/ 	.byte	0x04, 0x1c
        /*007a*/ 	.short	(.L_73 - .L_72)


	//   ....[0]....
.L_72:
        /*007c*/ 	.word	0x00000030


	//   ....[1]....
        /*0080*/ 	.word	0x00000670


	//----- nvinfo : EIATTR_CBANK_PARAM_SIZE
	.align		4
.L_73:
        /*0084*/ 	.byte	0x03, 0x19
        /*0086*/ 	.short	0x0024


	//----- nvinfo : EIATTR_PARAM_CBANK
	.align		4
        /*0088*/ 	.byte	0x04, 0x0a
        /*008a*/ 	.short	(.L_75 - .L_74)
	.align		4
.L_74:
        /*008c*/ 	.word	index@(.nv.constant0._Z26convolve_rows_kernel_naivePfS_S_iii)
        /*0090*/ 	.short	0x0380
        /*0092*/ 	.short	0x0024


	//----- nvinfo : EIATTR_SW_WAR
	.align		4
.L_75:
        /*0094*/ 	.byte	0x04, 0x36
        /*0096*/ 	.short	(.L_77 - .L_76)
.L_76:
        /*0098*/ 	.word	0x00000008
.L_77:


//--------------------- .nv.callgraph             --------------------------
	.section	.nv.callgraph,"",@"SHT_CUDA_CALLGRAPH"
	.align	4
	.sectionentsize	8
	.align		4
        /*0000*/ 	.word	0x00000000
	.align		4
        /*0004*/ 	.word	0xffffffff
	.align		4
        /*0008*/ 	.word	0x00000000
	.align		4
        /*000c*/ 	.word	0xfffffffe
	.align		4
        /*0010*/ 	.word	0x00000000
	.align		4
        /*0014*/ 	.word	0xfffffffd
	.align		4
        /*0018*/ 	.word	0x00000000
	.align		4
        /*001c*/ 	.word	0xfffffffc


//--------------------- .text._Z33convolve_columns_kernel_optimizedv --------------------------
	.section	.text._Z33convolve_columns_kernel_optimizedv,"ax",@progbits
	.align	128
        .global         _Z33convolve_columns_kernel_optimizedv
        .type           _Z33convolve_columns_kernel_optimizedv,@function
        .size           _Z33convolve_columns_kernel_optimizedv,(.L_x_14 - _Z33convolve_columns_kernel_optimizedv)
        .other          _Z33convolve_columns_kernel_optimizedv,@"STO_CUDA_ENTRY STV_DEFAULT"
_Z33convolve_columns_kernel_optimizedv:
.text._Z33convolve_columns_kernel_optimizedv:
[----:B------:R-:W-:Y:S01]  /*0000*/  LDC R1, c[0x0][0x37c] ;  /* 0x0000df00ff017b82 */ /* 0x000fe20000000800 */
[----:B------:R-:W-:Y:S05]  /*0010*/  EXIT ;  /* 0x000000000000794d */ /* 0x000fea0003800000 */
.L_x_0:
[----:B------:R-:W-:-:S00]  /*0020*/  BRA `(.L_x_0) ;  /* 0xfffffffc00fc7947 */ /* 0x000fc0000383ffff */
[----:B------:R-:W-:-:S00]  /*0030*/  NOP ;  /* 0x0000000000007918 */ /* 0x000fc00000000000 */
        /* <DEDUP_REMOVED lines=12> */
.L_x_14:


//--------------------- .text._Z30convolve_rows_kernel_optimizedv --------------------------
	.section	.text._Z30convolve_rows_kernel_optimizedv,"ax",@progbits
	.align	128
        .global         _Z30convolve_rows_kernel_optimizedv
        .type           _Z30convolve_rows_kernel_optimizedv,@function
        .size           _Z30convolve_rows_kernel_optimizedv,(.L_x_15 - _Z30convolve_rows_kernel_optimizedv)
        .other          _Z30convolve_rows_kernel_optimizedv,@"STO_CUDA_ENTRY STV_DEFAULT"
_Z30convolve_rows_kernel_optimizedv:
.text._Z30convolve_rows_kernel_optimizedv:
[----:B------:R-:W-:Y:S01]  /*0000*/  LDC R1, c[0x0][0x37c] ;  /* 0x0000df00ff017b82 */ /* 0x000fe20000000800 */
[----:B------:R-:W-:Y:S05]  /*0010*/  EXIT ;  /* 0x000000000000794d */ /* 0x000fea0003800000 */
.L_x_1:
        /* <DEDUP_REMOVED lines=14> */
.L_x_15:


//--------------------- .text._Z29convolve_columns_kernel_naivePfS_S_iii --------------------------
	.section	.text._Z29convolve_columns_kernel_naivePfS_S_iii,"ax",@progbits
	.align	128
        .global         _Z29convolve_columns_kernel_naivePfS_S_iii
        .type           _Z29convolve_columns_kernel_naivePfS_S_iii,@function
        .size           _Z29convolve_columns_kernel_naivePfS_S_iii,(.L_x_16 - _Z29convolve_columns_kernel_naivePfS_S_iii)
        .other          _Z29convolve_columns_kernel_naivePfS_S_iii,@"STO_CUDA_ENTRY STV_DEFAULT"
_Z29convolve_columns_kernel_naivePfS_S_iii:
.text._Z29convolve_columns_kernel_naivePfS_S_iii:
[----:B------:R-:W-:Y:S08]  /*0000*/  LDC R1, c[0x0][0x37c] ;  /* 0x0000df00ff017b82 */ /* 0x000ff00000000800 */
[----:B------:R-:W0:Y:S01]  /*0010*/  LDC R0, c[0x0][0x398] ;  /* 0x0000e600ff007b82 */ /* 0x000e220000000800 */
[----:B------:R-:W1:Y:S07]  /*0020*/  S2R R10, SR_TID.X ;  /* 0x00000000000a7919 */ /* 0x000e6e0000002100 */
[----:B------:R-:W2:Y:S08]  /*0030*/  LDC R3, c[0x0][0x360] ;  /* 0x0000d800ff037b82 */ /* 0x000eb00000000800 */
[----:B------:R-:W3:Y:S01]  /*0040*/  S2UR UR4, SR_CTAID.X ;  /* 0x00000000000479c3 */ /* 0x000ee20000002500 */
[----:B0-----:R-:W-:-:S13]  /*0050*/  ISETP.GE.AND P0, PT, R0, 0x1, PT ;  /* 0x000000010000780c */ /* 0x001fda0003f06270 */
[----:B-123--:R-:W-:Y:S05]  /*0060*/  @!P0 EXIT ;  /* 0x000000000000894d */ /* 0x00efea0003800000 */
[----:B------:R-:W0:Y:S01]  /*0070*/  LDC R0, c[0x0][0x39c] ;  /* 0x0000e700ff007b82 */ /* 0x000e220000000800 */
[----:B------:R-:W1:Y:S01]  /*0080*/  LDCU UR5, c[0x0][0x3a0] ;  /* 0x00007400ff0577ac */ /* 0x000e620008000800 */
[----:B------:R-:W-:Y:S01]  /*0090*/  IMAD R10, R3, UR4, R10 ;  /* 0x00000004030a7c24 */ /* 0x000fe2000f8e020a */
[----:B------:R-:W2:Y:S05]  /*00a0*/  LDCU.64 UR6, c[0x0][0x358] ;  /* 0x00006b00ff0677ac */ /* 0x000eaa0008000a00 */
[----:B------:R-:W3:Y:S01]  /*00b0*/  LDC.64 R4, c[0x0][0x390] ;  /* 0x0000e400ff047b82 */ /* 0x000ee20000000a00 */
[----:B------:R-:W-:Y:S01]  /*00c0*/  UMOV UR4, URZ ;  /* 0x000000ff00047c82 */ /* 0x000fe20008000000 */
[----:B-1----:R-:W-:-:S02]  /*00d0*/  IADD3 R3, PT, PT, R10, UR5, RZ ;  /* 0x000000050a037c10 */ /* 0x002fc4000fffe0ff */
[C---:B------:R-:W-:Y:S02]  /*00e0*/  VIADDMNMX R13, R10.reuse, -UR5, RZ, !PT ;  /* 0x800000050a0d7c46 */ /* 0x040fe4000f8001ff */
[----:B0-----:R-:W-:Y:S02]  /*00f0*/  ISETP.GE.AND P0, PT, R3, R0, PT ;  /* 0x000000000300720c */ /* 0x001fe40003f06270 */
[----:B------:R-:W-:-:S04]  /*0100*/  IADD3 R11, PT, PT, -R10, R13, RZ ;  /* 0x0000000d0a0b7210 */ /* 0x000fc80007ffe1ff */
[----:B------:R-:W-:-:S05]  /*0110*/  IADD3 R12, PT, PT, R11, UR5, RZ ;  /* 0x000000050b0c7c10 */ /* 0x000fca000fffe0ff */
[----:B---3--:R-:W-:-:S04]  /*0120*/  IMAD.WIDE R4, R12, 0x4, R4 ;  /* 0x000000040c047825 */ /* 0x008fc800078e0204 */
[----:B------:R-:W-:-:S04]  /*0130*/  @P0 VIADD R3, R0, 0xffffffff ;  /* 0xffffffff00030836 */ /* 0x000fc80000000000 */
[C---:B------:R-:W-:Y:S01]  /*0140*/  IMAD.IADD R13, R3.reuse, 0x1, -R13 ;  /* 0x00000001030d7824 */ /* 0x040fe200078e0a0d */
[----:B------:R-:W-:Y:S02]  /*0150*/  IADD3 R7, PT, PT, R3, UR5, -R10 ;  /* 0x0000000503077c10 */ /* 0x000fe4000fffe80a */
[----:B------:R-:W-:Y:S02]  /*0160*/  IADD3 R14, PT, PT, -R10, UR5, R3 ;  /* 0x000000050a0e7c10 */ /* 0x000fe4000fffe103 */
[----:B------:R-:W-:Y:S02]  /*0170*/  IADD3 R15, PT, PT, R13, 0x1, RZ ;  /* 0x000000010d0f7810 */ /* 0x000fe40007ffe0ff */
[----:B------:R-:W-:Y:S02]  /*0180*/  ISETP.GT.AND P0, PT, R12, R7, PT ;  /* 0x000000070c00720c */ /* 0x000fe40003f04270 */
[----:B--2---:R-:W-:-:S11]  /*0190*/  LOP3.LUT R15, R15, 0x3, RZ, 0xc0, !PT ;  /* 0x000000030f0f7812 */ /* 0x004fd600078ec0ff */
.L_x_7:
[----:B0-----:R-:W0:Y:S01]  /*01a0*/  LDC R17, c[0x0][0x398] ;  /* 0x0000e600ff117b82 */ /* 0x001e220000000800 */
[----:B------:R-:W-:Y:S07]  /*01b0*/  BSSY.RECONVERGENT B0, `(.L_x_2) ;  /* 0x000004b000007945 */ /* 0x000fee0003800200 */
[----:B-1234-:R-:W1:Y:S01]  /*01c0*/  LDC.64 R2, c[0x0][0x380] ;  /* 0x0000e000ff027b82 */ /* 0x01ee620000000a00 */
[----:B0-----:R-:W-:-:S04]  /*01d0*/  IMAD R0, R10, R17, UR4 ;  /* 0x000000040a007e24 */ /* 0x001fc8000f8e0211 */
[----:B-1----:R-:W-:-:S05]  /*01e0*/  IMAD.WIDE R2, R0, 0x4, R2 ;  /* 0x0000000400027825 */ /* 0x002fca00078e0202 */
[----:B------:R0:W-:Y:S01]  /*01f0*/  STG.E desc[UR6][R2.64], RZ ;  /* 0x000000ff02007986 */ /* 0x0001e2000c101906 */
[----:B------:R-:W-:Y:S05]  /*0200*/  @P0 BRA `(.L_x_3) ;  /* 0x0000000400140947 */ /* 0x000fea0003800000 */
[----:B------:R-:W-:Y:S01]  /*0210*/  ISETP.NE.AND P1, PT, R15, RZ, PT ;  /* 0x000000ff0f00720c */ /* 0x000fe20003f25270 */
[----:B------:R-:W-:Y:S01]  /*0220*/  BSSY.RECONVERGENT B1, `(.L_x_4) ;  /* 0x0000020000017945 */ /* 0x000fe20003800200 */
[----:B------:R-:W-:Y:S02]  /*0230*/  HFMA2 R19, -RZ, RZ, 0, 0 ;  /* 0x00000000ff137431 */ /* 0x000fe400000001ff */
[----:B------:R-:W-:Y:S01]  /*0240*/  IMAD.MOV.U32 R9, RZ, RZ, R12 ;  /* 0x000000ffff097224 */ /* 0x000fe200078e000c */
[----:B------:R-:W-:-:S08]  /*0250*/  MOV R21, R11 ;  /* 0x0000000b00157202 */ /* 0x000fd00000000f00 */
[----:B------:R-:W-:Y:S05]  /*0260*/  @!P1 BRA `(.L_x_5) ;  /* 0x00000000006c9947 */ /* 0x000fea0003800000 */
[----:B------:R-:W1:Y:S01]  /*0270*/  LDC.64 R6, c[0x0][0x388] ;  /* 0x0000e200ff067b82 */ /* 0x000e620000000a00 */
[----:B------:R-:W-:Y:S02]  /*0280*/  IMAD R9, R11, R17, R0 ;  /* 0x000000110b097224 */ /* 0x000fe400078e0200 */
[----:B------:R-:W2:Y:S02]  /*0290*/  LDG.E R0, desc[UR6][R4.64] ;  /* 0x0000000604007981 */ /* 0x000ea4000c1e1900 */
[----:B-1----:R-:W-:-:S05]  /*02a0*/  IMAD.WIDE R6, R9, 0x4, R6 ;  /* 0x0000000409067825 */ /* 0x002fca00078e0206 */
[----:B------:R-:W2:Y:S01]  /*02b0*/  LDG.E R19, desc[UR6][R6.64] ;  /* 0x0000000606137981 */ /* 0x000ea2000c1e1900 */
[----:B------:R-:W-:Y:S01]  /*02c0*/  ISETP.NE.AND P1, PT, R15, 0x1, PT ;  /* 0x000000010f00780c */ /* 0x000fe20003f25270 */
[----:B------:R-:W-:Y:S01]  /*02d0*/  VIADD R9, R12, 0x1 ;  /* 0x000000010c097836 */ /* 0x000fe20000000000 */
[----:B------:R-:W-:Y:S01]  /*02e0*/  IADD3 R21, PT, PT, R11, 0x1, RZ ;  /* 0x000000010b157810 */ /* 0x000fe20007ffe0ff */
[----:B--2---:R-:W-:-:S05]  /*02f0*/  FFMA R19, R0, R19, RZ ;  /* 0x0000001300137223 */ /* 0x004fca00000000ff */
[----:B------:R1:W-:Y:S05]  /*0300*/  STG.E desc[UR6][R2.64], R19 ;  /* 0x0000001302007986 */ /* 0x0003ea000c101906 */
[----:B------:R-:W-:Y:S05]  /*0310*/  @!P1 BRA `(.L_x_5) ;  /* 0x0000000000409947 */ /* 0x000fea0003800000 */
[----:B------:R-:W-:Y:S01]  /*0320*/  IMAD.WIDE.U32 R6, R17, 0x4, R6 ;  /* 0x0000000411067825 */ /* 0x000fe200078e0006 */
[----:B------:R-:W1:Y:S04]  /*0330*/  LDG.E R0, desc[UR6][R4.64+0x4] ;  /* 0x0000040604007981 */ /* 0x000e68000c1e1900 */
[----:B------:R-:W1:Y:S01]  /*0340*/  LDG.E R8, desc[UR6][R6.64] ;  /* 0x0000000606087981 */ /* 0x000e62000c1e1900 */
[----:B------:R-:W-:Y:S02]  /*0350*/  ISETP.NE.AND P1, PT, R15, 0x2, PT ;  /* 0x000000020f00780c */ /* 0x000fe40003f25270 */
[----:B------:R-:W-:Y:S02]  /*0360*/  IADD3 R21, PT, PT, R11, 0x2, RZ ;  /* 0x000000020b157810 */ /* 0x000fe40007ffe0ff */
[----:B------:R-:W-:Y:S01]  /*0370*/  IADD3 R9, PT, PT, R12, 0x2, RZ ;  /* 0x000000020c097810 */ /* 0x000fe20007ffe0ff */
[----:B-1----:R-:W-:-:S05]  /*0380*/  FFMA R19, R0, R8, R19 ;  /* 0x0000000800137223 */ /* 0x002fca0000000013 */
[----:B------:R2:W-:Y:S03]  /*0390*/  STG.E desc[UR6][R2.64], R19 ;  /* 0x0000001302007986 */ /* 0x0005e6000c101906 */
[----:B------:R-:W-:Y:S05]  /*03a0*/  @!P1 BRA `(.L_x_5) ;  /* 0x00000000001c9947 */ /* 0x000fea0003800000 */
[----:B------:R-:W-:Y:S01]  /*03b0*/  IMAD.WIDE.U32 R6, R17, 0x4, R6 ;  /* 0x0000000411067825 */ /* 0x000fe200078e0006 */
[----:B------:R-:W2:Y:S05]  /*03c0*/  LDG.E R0, desc[UR6][R4.64+0x8] ;  /* 0x0000080604007981 */ /* 0x000eaa000c1e1900 */
[----:B------:R-:W2:Y:S01]  /*03d0*/  LDG.E R6, desc[UR6][R6.64] ;  /* 0x0000000606067981 */ /* 0x000ea2000c1e1900 */
[----:B------:R-:W-:Y:S01]  /*03e0*/  VIADD R21, R11, 0x3 ;  /* 0x000000030b157836 */ /* 0x000fe20000000000 */
[----:B------:R-:W-:Y:S01]  /*03f0*/  IADD3 R9, PT, PT, R12, 0x3, RZ ;  /* 0x000000030c097810 */ /* 0x000fe20007ffe0ff */
[----:B--2---:R-:W-:-:S05]  /*0400*/  FFMA R19, R0, R6, R19 ;  /* 0x0000000600137223 */ /* 0x004fca0000000013 */
[----:B------:R3:W-:Y:S02]  /*0410*/  STG.E desc[UR6][R2.64], R19 ;  /* 0x0000001302007986 */ /* 0x0007e4000c101906 */
.L_x_5:
[----:B------:R-:W-:Y:S05]  /*0420*/  BSYNC.RECONVERGENT B1 ;  /* 0x0000000000017941 */ /* 0x000fea0003800200 */
.L_x_4:
[----:B------:R-:W-:-:S13]  /*0430*/  ISETP.GE.U32.AND P1, PT, R13, 0x3, PT ;  /* 0x000000030d00780c */ /* 0x000fda0003f26070 */
[----:B------:R-:W-:Y:S05]  /*0440*/  @!P1 BRA `(.L_x_3) ;  /* 0x0000000000849947 */ /* 0x000fea0003800000 */
[----:B------:R-:W-:Y:S01]  /*0450*/  IADD3 R18, PT, PT, R10, R21, RZ ;  /* 0x000000150a127210 */ /* 0x000fe20007ffe0ff */
[----:B------:R-:W-:Y:S01]  /*0460*/  IMAD.IADD R0, R14, 0x1, -R9 ;  /* 0x000000010e007824 */ /* 0x000fe200078e0a09 */
[----:B------:R-:W-:-:S03]  /*0470*/  IADD3 R16, PT, PT, R9, -0x1, RZ ;  /* 0xffffffff09107810 */ /* 0x000fc60007ffe0ff */
[----:B------:R-:W-:-:S07]  /*0480*/  IMAD R18, R18, R17, UR4 ;  /* 0x0000000412127e24 */ /* 0x000fce000f8e0211 */
.L_x_6:
[----:B----4-:R-:W4:Y:S01]  /*0490*/  LDC.64 R8, c[0x0][0x390] ;  /* 0x0000e400ff087b82 */ /* 0x010f220000000a00 */
[----:B------:R-:W-:-:S07]  /*04a0*/  IADD3 R21, PT, PT, R16, 0x1, RZ ;  /* 0x0000000110157810 */ /* 0x000fce0007ffe0ff */
[----:B------:R-:W5:Y:S01]  /*04b0*/  LDC.64 R6, c[0x0][0x388] ;  /* 0x0000e200ff067b82 */ /* 0x000f620000000a00 */
[----:B----4-:R-:W-:-:S05]  /*04c0*/  IMAD.WIDE R8, R21, 0x4, R8 ;  /* 0x0000000415087825 */ /* 0x010fca00078e0208 */
[----:B------:R-:W1:Y:S01]  /*04d0*/  LDG.E R20, desc[UR6][R8.64] ;  /* 0x0000000608147981 */ /* 0x000e62000c1e1900 */
[----:B-----5:R-:W-:-:S05]  /*04e0*/  IMAD.WIDE R6, R18, 0x4, R6 ;  /* 0x0000000412067825 */ /* 0x020fca00078e0206 */
[----:B------:R-:W1:Y:S02]  /*04f0*/  LDG.E R21, desc[UR6][R6.64] ;  /* 0x0000000606157981 */ /* 0x000e64000c1e1900 */
[----:B-123--:R-:W-:Y:S01]  /*0500*/  FFMA R19, R20, R21, R19 ;  /* 0x0000001514137223 */ /* 0x00efe20000000013 */
[----:B------:R-:W-:-:S04]  /*0510*/  IMAD.WIDE.U32 R20, R17, 0x4, R6 ;  /* 0x0000000411147825 */ /* 0x000fc800078e0006 */
[----:B------:R1:W-:Y:S04]  /*0520*/  STG.E desc[UR6][R2.64], R19 ;  /* 0x0000001302007986 */ /* 0x0003e8000c101906 */
[----:B------:R-:W2:Y:S04]  /*0530*/  LDG.E R22, desc[UR6][R8.64+0x4] ;  /* 0x0000040608167981 */ /* 0x000ea8000c1e1900 */
[----:B------:R-:W2:Y:S02]  /*0540*/  LDG.E R23, desc[UR6][R20.64] ;  /* 0x0000000614177981 */ /* 0x000ea4000c1e1900 */
[----:B--2---:R-:W-:Y:S01]  /*0550*/  FFMA R25, R22, R23, R19 ;  /* 0x0000001716197223 */ /* 0x004fe20000000013 */
[----:B------:R-:W-:-:S04]  /*0560*/  IMAD.WIDE.U32 R22, R17, 0x4, R20 ;  /* 0x0000000411167825 */ /* 0x000fc800078e0014 */
[----:B------:R4:W-:Y:S04]  /*0570*/  STG.E desc[UR6][R2.64], R25 ;  /* 0x0000001902007986 */ /* 0x0009e8000c101906 */
[----:B------:R-:W2:Y:S04]  /*0580*/  LDG.E R24, desc[UR6][R8.64+0x8] ;  /* 0x0000080608187981 */ /* 0x000ea8000c1e1900 */
[----:B------:R-:W2:Y:S01]  /*0590*/  LDG.E R26, desc[UR6][R22.64] ;  /* 0x00000006161a7981 */ /* 0x000ea2000c1e1900 */
[----:B------:R-:W-:-:S04]  /*05a0*/  IMAD.WIDE.U32 R6, R17, 0x4, R22 ;  /* 0x0000000411067825 */ /* 0x000fc800078e0016 */
[----:B--2---:R-:W-:-:S05]  /*05b0*/  FFMA R27, R24, R26, R25 ;  /* 0x0000001a181b7223 */ /* 0x004fca0000000019 */
[----:B------:R4:W-:Y:S04]  /*05c0*/  STG.E desc[UR6][R2.64], R27 ;  /* 0x0000001b02007986 */ /* 0x0009e8000c101906 */
[----:B------:R-:W1:Y:S04]  /*05d0*/  LDG.E R24, desc[UR6][R8.64+0xc] ;  /* 0x00000c0608187981 */ /* 0x000e68000c1e1900 */
[----:B------:R-:W1:Y:S01]  /*05e0*/  LDG.E R6, desc[UR6][R6.64] ;  /* 0x0000000606067981 */ /* 0x000e62000c1e1900 */
[----:B------:R-:W-:-:S05]  /*05f0*/  VIADD R0, R0, 0xfffffffc ;  /* 0xfffffffc00007836 */ /* 0x000fca0000000000 */
[----:B------:R-:W-:Y:S02]  /*0600*/  ISETP.NE.AND P1, PT, R0, -0x1, PT ;  /* 0xffffffff0000780c */ /* 0x000fe40003f25270 */
[----:B------:R-:W-:Y:S02]  /*0610*/  IADD3 R16, PT, PT, R16, 0x4, RZ ;  /* 0x0000000410107810 */ /* 0x000fe40007ffe0ff */
[----:B------:R-:W-:Y:S01]  /*0620*/  LEA R18, R17, R18, 0x2 ;  /* 0x0000001211127211 */ /* 0x000fe200078e10ff */
[----:B-1----:R-:W-:-:S05]  /*0630*/  FFMA R19, R24, R6, R27 ;  /* 0x0000000618137223 */ /* 0x002fca000000001b */
[----:B------:R4:W-:Y:S03]  /*0640*/  STG.E desc[UR6][R2.64], R19 ;  /* 0x0000001302007986 */ /* 0x0009e6000c101906 */
[----:B------:R-:W-:Y:S05]  /*0650*/  @P1 BRA `(.L_x_6) ;  /* 0xfffffffc008c1947 */ /* 0x000fea000383ffff */
.L_x_3:
[----:B------:R-:W-:Y:S05]  /*0660*/  BSYNC.RECONVERGENT B0 ;  /* 0x0000000000007941 */ /* 0x000fea0003800200 */
.L_x_2:
[----:B------:R-:W-:-:S06]  /*0670*/  UIADD3 UR4, UPT, UPT, UR4, 0x1, URZ ;  /* 0x0000000104047890 */ /* 0x000fcc000fffe0ff */
[----:B------:R-:W-:-:S13]  /*0680*/  ISETP.NE.AND P1, PT, R17, UR4, PT ;  /* 0x0000000411007c0c */ /* 0x000fda000bf25270 */
[----:B------:R-:W-:Y:S05]  /*0690*/  @P1 BRA `(.L_x_7) ;  /* 0xfffffff800c01947 */ /* 0x000fea000383ffff */
[----:B------:R-:W-:Y:S05]  /*06a0*/  EXIT ;  /* 0x000000000000794d */ /* 0x000fea0003800000 */
.L_x_8:
        /* <DEDUP_REMOVED lines=13> */
.L_x_16:


//--------------------- .text._Z26convolve_rows_kernel_naivePfS_S_iii --------------------------
	.section	.text._Z26convolve_rows_kernel_naivePfS_S_iii,"ax",@progbits
	.align	128
        .global         _Z26convolve_rows_kernel_naivePfS_S_iii
        .type           _Z26convolve_rows_kernel_naivePfS_S_iii,@function
        .size           _Z26convolve_rows_kernel_naivePfS_S_iii,(.L_x_17 - _Z26convolve_rows_kernel_naivePfS_S_iii)
        .other          _Z26convolve_rows_kernel_naivePfS_S_iii,@"STO_CUDA_ENTRY STV_DEFAULT"
_Z26convolve_rows_kernel_naivePfS_S_iii:
.text._Z26convolve_rows_kernel_naivePfS_S_iii:
[----:B------:R-:W-:Y:S08]  /*0000*/  LDC R1, c[0x0][0x37c] ;  /* 0x0000df00ff017b82 */ /* 0x000ff00000000800 */
[----:B------:R-:W0:Y:S02]  /*0010*/  LDC R7, c[0x0][0x398] ;  /* 0x0000e600ff077b82 */ /* 0x000e240000000800 */
[----:B0-----:R-:W-:-:S13]  /*0020*/  ISETP.GE.AND P0, PT, R7, 0x1, PT ;  /* 0x000000010700780c */ /* 0x001fda0003f06270 */
[----:B------:R-:W-:Y:S05]  /*0030*/  @!P0 EXIT ;  /* 0x000000000000894d */ /* 0x000fea0003800000 */
[----:B------:R-:W0:Y:S01]  /*0040*/  S2R R6, SR_CTAID.X ;  /* 0x0000000000067919 */ /* 0x000e220000002500 */
[----:B------:R-:W1:Y:S01]  /*0050*/  LDCU.64 UR6, c[0x0][0x388] ;  /* 0x00007100ff0677ac */ /* 0x000e620008000a00 */
[----:B------:R-:W-:Y:S01]  /*0060*/  VIADD R7, R7, 0xffffffff ;  /* 0xffffffff07077836 */ /* 0x000fe20000000000 */
[----:B------:R-:W0:Y:S01]  /*0070*/  S2R R3, SR_TID.X ;  /* 0x0000000000037919 */ /* 0x000e220000002100 */
[----:B------:R-:W0:Y:S01]  /*0080*/  LDCU UR4, c[0x0][0x360] ;  /* 0x00006c00ff0477ac */ /* 0x000e220008000800 */
[----:B------:R-:W2:Y:S01]  /*0090*/  LDCU.64 UR8, c[0x0][0x358] ;  /* 0x00006b00ff0877ac */ /* 0x000ea20008000a00 */
[----:B-1----:R-:W-:-:S04]  /*00a0*/  UIADD3 UR5, UP0, UPT, UR6, 0x8, URZ ;  /* 0x0000000806057890 */ /* 0x002fc8000ff1e0ff */
[----:B------:R-:W-:Y:S01]  /*00b0*/  UIADD3.X UR6, UPT, UPT, URZ, UR7, URZ, UP0, !UPT ;  /* 0x00000007ff067290 */ /* 0x000fe200087fe4ff */
[----:B0-----:R-:W-:Y:S01]  /*00c0*/  IMAD R6, R6, UR4, R3 ;  /* 0x0000000406067c24 */ /* 0x001fe2000f8e0203 */
[----:B--2---:R-:W-:-:S10]  /*00d0*/  UMOV UR4, URZ ;  /* 0x000000ff00047c82 */ /* 0x004fd40008000000 */
.L_x_12:
[----:B0-----:R-:W0:Y:S08]  /*00e0*/  LDC R13, c[0x0][0x3a0] ;  /* 0x0000e800ff0d7b82 */ /* 0x001e300000000800 */
[----:B-1----:R-:W1:Y:S08]  /*00f0*/  LDC R9, c[0x0][0x398] ;  /* 0x0000e600ff097b82 */ /* 0x002e700000000800 */
[----:B--2-4-:R-:W2:Y:S01]  /*0100*/  LDC.64 R2, c[0x0][0x380] ;  /* 0x0000e000ff027b82 */ /* 0x014ea20000000a00 */
[----:B0-----:R-:W-:Y:S01]  /*0110*/  IMAD.MOV R10, RZ, RZ, -R13 ;  /* 0x000000ffff0a7224 */ /* 0x001fe200078e0a0d */
[----:B------:R-:W-:-:S04]  /*0120*/  IADD3 R0, PT, PT, R13, UR4, RZ ;  /* 0x000000040d007c10 */ /* 0x000fc8000fffe0ff */
[----:B------:R-:W-:Y:S02]  /*0130*/  VIADDMNMX R10, R10, UR4, RZ, !PT ;  /* 0x000000040a0a7c46 */ /* 0x000fe4000f8001ff */
[-C--:B-1----:R-:W-:Y:S01]  /*0140*/  ISETP.GE.AND P0, PT, R0, R9.reuse, PT ;  /* 0x000000090000720c */ /* 0x082fe20003f06270 */
[----:B------:R-:W-:Y:S02]  /*0150*/  IMAD R11, R6, R9, UR4 ;  /* 0x00000004060b7e24 */ /* 0x000fe4000f8e0209 */
[----:B------:R-:W-:Y:S01]  /*0160*/  VIADD R12, R10, -UR4 ;  /* 0x800000040a0c7c36 */ /* 0x000fe20008000000 */
[----:B------:R-:W-:-:S04]  /*0170*/  SEL R0, R0, R7, !P0 ;  /* 0x0000000700007207 */ /* 0x000fc80004000000 */
[----:B------:R-:W-:Y:S01]  /*0180*/  IADD3 R8, PT, PT, R0, -UR4, R13 ;  /* 0x8000000400087c10 */ /* 0x000fe2000fffe00d */
[----:B--2---:R-:W-:Y:S01]  /*0190*/  IMAD.WIDE R2, R11, 0x4, R2 ;  /* 0x000000040b027825 */ /* 0x004fe200078e0202 */
[----:B------:R-:W-:-:S04]  /*01a0*/  IADD3 R13, PT, PT, R12, R13, RZ ;  /* 0x0000000d0c0d7210 */ /* 0x000fc80007ffe0ff */
[----:B------:R-:W-:Y:S01]  /*01b0*/  ISETP.GT.AND P0, PT, R13, R8, PT ;  /* 0x000000080d00720c */ /* 0x000fe20003f04270 */
[----:B------:R0:W-:-:S12]  /*01c0*/  STG.E desc[UR8][R2.64], RZ ;  /* 0x000000ff02007986 */ /* 0x0001d8000c101908 */
[----:B0-----:R-:W-:Y:S05]  /*01d0*/  @P0 BRA `(.L_x_9) ;  /* 0x0000000400180947 */ /* 0x001fea0003800000 */
[----:B------:R-:W-:Y:S01]  /*01e0*/  IMAD.IADD R14, R0, 0x1, -R10 ;  /* 0x00000001000e7824 */ /* 0x000fe200078e0a0a */
[----:B------:R-:W-:Y:S01]  /*01f0*/  MOV R0, R13 ;  /* 0x0000000d00007202 */ /* 0x000fe20000000f00 */
[----:B------:R-:W-:Y:S02]  /*0200*/  IMAD.MOV.U32 R15, RZ, RZ, RZ ;  /* 0x000000ffff0f7224 */ /* 0x000fe400078e00ff */
[----:B------:R-:W-:Y:S01]  /*0210*/  IMAD.MOV.U32 R17, RZ, RZ, R12 ;  /* 0x000000ffff117224 */ /* 0x000fe200078e000c */
[----:B------:R-:W-:-:S04]  /*0220*/  IADD3 R16, PT, PT, R14, 0x1, RZ ;  /* 0x000000010e107810 */ /* 0x000fc80007ffe0ff */
[----:B------:R-:W-:-:S13]  /*0230*/  LOP3.LUT P0, R16, R16, 0x3, RZ, 0xc0, !PT ;  /* 0x0000000310107812 */ /* 0x000fda000780c0ff */
[----:B------:R-:W-:Y:S05]  /*0240*/  @!P0 BRA `(.L_x_10) ;  /* 0x0000000000848947 */ /* 0x000fea0003800000 */
[----:B------:R-:W0:Y:S01]  /*0250*/  LDC.64 R18, c[0x0][0x388] ;  /* 0x0000e200ff127b82 */ /* 0x000e220000000a00 */
[----:B------:R-:W-:-:S07]  /*0260*/  IMAD R15, R6, R9, R10 ;  /* 0x00000009060f7224 */ /* 0x000fce00078e020a */
[----:B------:R-:W1:Y:S01]  /*0270*/  LDC.64 R4, c[0x0][0x390] ;  /* 0x0000e400ff047b82 */ /* 0x000e620000000a00 */
[----:B0-----:R-:W-:-:S06]  /*0280*/  IMAD.WIDE R18, R15, 0x4, R18 ;  /* 0x000000040f127825 */ /* 0x001fcc00078e0212 */
[----:B------:R-:W2:Y:S01]  /*0290*/  LDG.E R19, desc[UR8][R18.64] ;  /* 0x0000000812137981 */ /* 0x000ea2000c1e1900 */
[----:B-1----:R-:W-:-:S05]  /*02a0*/  IMAD.WIDE R4, R13, 0x4, R4 ;  /* 0x000000040d047825 */ /* 0x002fca00078e0204 */
[----:B------:R-:W2:Y:S01]  /*02b0*/  LDG.E R0, desc[UR8][R4.64] ;  /* 0x0000000804007981 */ /* 0x000ea2000c1e1900 */
[----:B------:R-:W-:Y:S01]  /*02c0*/  ISETP.NE.AND P0, PT, R16, 0x1, PT ;  /* 0x000000011000780c */ /* 0x000fe20003f05270 */
[----:B------:R-:W-:Y:S02]  /*02d0*/  VIADD R17, R12, 0x1 ;  /* 0x000000010c117836 */ /* 0x000fe40000000000 */
[----:B--2---:R-:W-:Y:S01]  /*02e0*/  FFMA R15, R0, R19, RZ ;  /* 0x00000013000f7223 */ /* 0x004fe200000000ff */
[----:B------:R-:W-:-:S04]  /*02f0*/  IADD3 R0, PT, PT, R13, 0x1, RZ ;  /* 0x000000010d007810 */ /* 0x000fc80007ffe0ff */
[----:B------:R0:W-:Y:S05]  /*0300*/  STG.E desc[UR8][R2.64], R15 ;  /* 0x0000000f02007986 */ /* 0x0001ea000c101908 */
[----:B------:R-:W-:Y:S05]  /*0310*/  @!P0 BRA `(.L_x_10) ;  /* 0x0000000000508947 */ /* 0x000fea0003800000 */
[----:B------:R-:W1:Y:S01]  /*0320*/  LDCU.64 UR10, c[0x0][0x388] ;  /* 0x00007100ff0a77ac */ /* 0x000e620008000a00 */
[----:B------:R-:W-:Y:S02]  /*0330*/  SHF.R.S32.HI R17, RZ, 0x1f, R11 ;  /* 0x0000001fff117819 */ /* 0x000fe4000001140b */
[----:B------:R-:W-:-:S04]  /*0340*/  IADD3 R11, P0, PT, R12, R11, RZ ;  /* 0x0000000b0c0b7210 */ /* 0x000fc80007f1e0ff */
[----:B------:R-:W-:Y:S02]  /*0350*/  LEA.HI.X.SX32 R0, R12, R17, 0x1, P0 ;  /* 0x000000110c007211 */ /* 0x000fe400000f0eff */
[----:B-1----:R-:W-:-:S04]  /*0360*/  LEA R10, P0, R11, UR10, 0x2 ;  /* 0x0000000a0b0a7c11 */ /* 0x002fc8000f8010ff */
[----:B------:R-:W-:Y:S02]  /*0370*/  LEA.HI.X R11, R11, UR11, R0, 0x2, P0 ;  /* 0x0000000b0b0b7c11 */ /* 0x000fe400080f1400 */
[----:B------:R-:W0:Y:S04]  /*0380*/  LDG.E R0, desc[UR8][R4.64+0x4] ;  /* 0x0000040804007981 */ /* 0x000e28000c1e1900 */
[----:B------:R-:W0:Y:S01]  /*0390*/  LDG.E R17, desc[UR8][R10.64+0x4] ;  /* 0x000004080a117981 */ /* 0x000e22000c1e1900 */
[----:B------:R-:W-:Y:S01]  /*03a0*/  ISETP.NE.AND P0, PT, R16, 0x2, PT ;  /* 0x000000021000780c */ /* 0x000fe20003f05270 */
[----:B0-----:R-:W-:Y:S01]  /*03b0*/  FFMA R15, R0, R17, R15 ;  /* 0x00000011000f7223 */ /* 0x001fe2000000000f */
[----:B------:R-:W-:Y:S01]  /*03c0*/  IADD3 R0, PT, PT, R13, 0x2, RZ ;  /* 0x000000020d007810 */ /* 0x000fe20007ffe0ff */
[----:B------:R-:W-:-:S03]  /*03d0*/  VIADD R17, R12, 0x2 ;  /* 0x000000020c117836 */ /* 0x000fc60000000000 */
[----:B------:R1:W-:Y:S07]  /*03e0*/  STG.E desc[UR8][R2.64], R15 ;  /* 0x0000000f02007986 */ /* 0x0003ee000c101908 */
[----:B------:R-:W-:Y:S05]  /*03f0*/  @!P0 BRA `(.L_x_10) ;  /* 0x0000000000188947 */ /* 0x000fea0003800000 */
[----:B------:R-:W1:Y:S04]  /*0400*/  LDG.E R4, desc[UR8][R4.64+0x8] ;  /* 0x0000080804047981 */ /* 0x000e68000c1e1900 */
[----:B------:R-:W1:Y:S01]  /*0410*/  LDG.E R10, desc[UR8][R10.64+0x8] ;  /* 0x000008080a0a7981 */ /* 0x000e62000c1e1900 */
[----:B------:R-:W-:Y:S01]  /*0420*/  IADD3 R0, PT, PT, R13, 0x3, RZ ;  /* 0x000000030d007810 */ /* 0x000fe20007ffe0ff */
[----:B------:R-:W-:Y:S02]  /*0430*/  VIADD R17, R12, 0x3 ;  /* 0x000000030c117836 */ /* 0x000fe40000000000 */
[----:B-1----:R-:W-:-:S05]  /*0440*/  FFMA R15, R4, R10, R15 ;  /* 0x0000000a040f7223 */ /* 0x002fca000000000f */
[----:B------:R2:W-:Y:S02]  /*0450*/  STG.E desc[UR8][R2.64], R15 ;  /* 0x0000000f02007986 */ /* 0x0005e4000c101908 */
.L_x_10:
[----:B------:R-:W-:-:S13]  /*0460*/  ISETP.GE.U32.AND P0, PT, R14, 0x3, PT ;  /* 0x000000030e00780c */ /* 0x000fda0003f06070 */
[----:B------:R-:W-:Y:S05]  /*0470*/  @!P0 BRA `(.L_x_9) ;  /* 0x0000000000708947 */ /* 0x000fea0003800000 */
[----:B------:R-:W-:-:S05]  /*0480*/  IMAD R17, R6, R9, R17 ;  /* 0x0000000906117224 */ /* 0x000fca00078e0211 */
[----:B------:R-:W-:-:S07]  /*0490*/  IADD3 R12, PT, PT, R17, UR4, RZ ;  /* 0x00000004110c7c10 */ /* 0x000fce000fffe0ff */
.L_x_11:
[----:B------:R-:W3:Y:S01]  /*04a0*/  LDC.64 R4, c[0x0][0x390] ;  /* 0x0000e400ff047b82 */ /* 0x000ee20000000a00 */
[----:B------:R-:W-:Y:S01]  /*04b0*/  MOV R11, UR6 ;  /* 0x00000006000b7c02 */ /* 0x000fe20008000f00 */
[----:B------:R-:W-:-:S04]  /*04c0*/  IMAD.U32 R10, RZ, RZ, UR5 ;  /* 0x00000005ff0a7e24 */ /* 0x000fc8000f8e00ff */
[----:B------:R-:W-:-:S05]  /*04d0*/  IMAD.WIDE R10, R12, 0x4, R10 ;  /* 0x000000040c0a7825 */ /* 0x000fca00078e020a */
[----:B----4-:R-:W4:Y:S01]  /*04e0*/  LDG.E R13, desc[UR8][R10.64+-0x8] ;  /* 0xfffff8080a0d7981 */ /* 0x010f22000c1e1900 */
[----:B---3--:R-:W-:-:S05]  /*04f0*/  IMAD.WIDE R4, R0, 0x4, R4 ;  /* 0x0000000400047825 */ /* 0x008fca00078e0204 */
[----:B------:R-:W4:Y:S02]  /*0500*/  LDG.E R14, desc[UR8][R4.64] ;  /* 0x00000008040e7981 */ /* 0x000f24000c1e1900 */
[----:B----4-:R-:W-:-:S05]  /*0510*/  FFMA R13, R14, R13, R15 ;  /* 0x0000000d0e0d7223 */ /* 0x010fca000000000f */
[----:B------:R3:W-:Y:S04]  /*0520*/  STG.E desc[UR8][R2.64], R13 ;  /* 0x0000000d02007986 */ /* 0x0007e8000c101908 */
[----:B------:R-:W4:Y:S04]  /*0530*/  LDG.E R14, desc[UR8][R4.64+0x4] ;  /* 0x00000408040e7981 */ /* 0x000f28000c1e1900 */
[----:B012---:R-:W4:Y:S02]  /*0540*/  LDG.E R15, desc[UR8][R10.64+-0x4] ;  /* 0xfffffc080a0f7981 */ /* 0x007f24000c1e1900 */
[----:B----4-:R-:W-:-:S05]  /*0550*/  FFMA R17, R14, R15, R13 ;  /* 0x0000000f0e117223 */ /* 0x010fca000000000d */
[----:B------:R4:W-:Y:S04]  /*0560*/  STG.E desc[UR8][R2.64], R17 ;  /* 0x0000001102007986 */ /* 0x0009e8000c101908 */
[----:B------:R-:W2:Y:S04]  /*0570*/  LDG.E R14, desc[UR8][R4.64+0x8] ;  /* 0x00000808040e7981 */ /* 0x000ea8000c1e1900 */
[----:B------:R-:W2:Y:S01]  /*0580*/  LDG.E R15, desc[UR8][R10.64] ;  /* 0x000000080a0f7981 */ /* 0x000ea2000c1e1900 */
[----:B---3--:R-:W-:Y:S02]  /*0590*/  VIADD R13, R0, 0x3 ;  /* 0x00000003000d7836 */ /* 0x008fe40000000000 */
[----:B--2---:R-:W-:-:S05]  /*05a0*/  FFMA R19, R14, R15, R17 ;  /* 0x0000000f0e137223 */ /* 0x004fca0000000011 */
[----:B------:R4:W-:Y:S04]  /*05b0*/  STG.E desc[UR8][R2.64], R19 ;  /* 0x0000001302007986 */ /* 0x0009e8000c101908 */
[----:B------:R-:W2:Y:S04]  /*05c0*/  LDG.E R14, desc[UR8][R4.64+0xc] ;  /* 0x00000c08040e7981 */ /* 0x000ea8000c1e1900 */
[----:B------:R-:W2:Y:S01]  /*05d0*/  LDG.E R15, desc[UR8][R10.64+0x4] ;  /* 0x000004080a0f7981 */ /* 0x000ea2000c1e1900 */
[----:B------:R-:W-:Y:S02]  /*05e0*/  ISETP.GE.AND P0, PT, R13, R8, PT ;  /* 0x000000080d00720c */ /* 0x000fe40003f06270 */
[----:B------:R-:W-:-:S02]  /*05f0*/  IADD3 R0, PT, PT, R0, 0x4, RZ ;  /* 0x0000000400007810 */ /* 0x000fc40007ffe0ff */
[----:B------:R-:W-:Y:S01]  /*0600*/  IADD3 R12, PT, PT, R12, 0x4, RZ ;  /* 0x000000040c0c7810 */ /* 0x000fe20007ffe0ff */
[----:B--2---:R-:W-:-:S05]  /*0610*/  FFMA R15, R14, R15, R19 ;  /* 0x0000000f0e0f7223 */ /* 0x004fca0000000013 */
[----:B------:R4:W-:Y:S03]  /*0620*/  STG.E desc[UR8][R2.64], R15 ;  /* 0x0000000f02007986 */ /* 0x0009e6000c101908 */
[----:B------:R-:W-:Y:S05]  /*0630*/  @!P0 BRA `(.L_x_11) ;  /* 0xfffffffc00988947 */ /* 0x000fea000383ffff */
.L_x_9:
[----:B------:R-:W-:-:S06]  /*0640*/  UIADD3 UR4, UPT, UPT, UR4, 0x1, URZ ;  /* 0x0000000104047890 */ /* 0x000fcc000fffe0ff */
[----:B------:R-:W-:-:S13]  /*0650*/  ISETP.NE.AND P0, PT, R9, UR4, PT ;  /* 0x0000000409007c0c */ /* 0x000fda000bf05270 */
[----:B------:R-:W-:Y:S05]  /*0660*/  @P0 BRA `(.L_x_12) ;  /* 0xfffffff8009c0947 */ /* 0x000fea000383ffff */
[----:B------:R-:W-:Y:S05]  /*0670*/  EXIT ;  /* 0x000000000000794d */ /* 0x000fea0003800000 */
.L_x_13:
        /* <DEDUP_REMOVED lines=16> */
.L_x_17:


//--------------------- .nv.shared.reserved.0     --------------------------
	.section	.nv.shared.reserved.0,"aw",@nobits
	.weak		__nv_reservedSMEM_offset_0_alias
	.size		__nv_reservedSMEM_offset_0_alias, 0, 64
	.other		__nv_reservedSMEM_offset_0_alias,@"STO_CUDA_RESERVED_SHARED STV_DEFAULT"
__nv_reservedSMEM_offset_0_alias:
	.zero		0
	.zero		64


//--------------------- .nv.constant0._Z33convolve_columns_kernel_optimizedv --------------------------
	.section	.nv.constant0._Z33convolve_columns_kernel_optimizedv,"a",@progbits
	.sectionflags	@""
	.align	4
.nv.constant0._Z33convolve_columns_kernel_optimizedv:
	.zero		896


//--------------------- .nv.constant0._Z30convolve_rows_kernel_optimizedv --------------------------
	.section	.nv.constant0._Z30convolve_rows_kernel_optimizedv,"a",@progbits
	.sectionflags	@""
	.align	4
.nv.constant0._Z30convolve_rows_kernel_optimizedv:
	.zero		896


//--------------------- .nv.constant0._Z29convolve_columns_kernel_naivePfS_S_iii --------------------------
	.section	.nv.constant0._Z29convolve_columns_kernel_naivePfS_S_iii,"a",@progbits
	.sectionflags	@""
	.align	4
.nv.constant0._Z29convolve_columns_kernel_naivePfS_S_iii:
	.zero		932


//--------------------- .nv.constant0._Z26convolve_rows_kernel_naivePfS_S_iii --------------------------
	.section	.nv.constant0._Z26convolve_rows_kernel_naivePfS_S_iii,"a",@progbits
	.sectionflags	@""
	.align	4
.nv.constant0._Z26convolve_rows_kernel_naivePfS_S_iii:
	.zero		932


//--------------------- SYMBOLS --------------------------

	.type		.nv.reservedSmem.offset0,@object
	.size		.nv.reservedSmem.offset0,0x4
